//
// Generated by NVIDIA NVVM Compiler
//
// Compiler Build ID: CL-36424714
// Cuda compilation tools, release 13.0, V13.0.88
// Based on NVVM 20.0.0
//

.version 9.0
.target sm_100
.address_size 64

	// .globl	_ZN4solr16ray_plane_kernelEPKfS1_PbPfS3_S3_fi

.visible .entry _ZN4solr16ray_plane_kernelEPKfS1_PbPfS3_S3_fi(
	.param .u64 .ptr .align 1 _ZN4solr16ray_plane_kernelEPKfS1_PbPfS3_S3_fi_param_0,
	.param .u64 .ptr .align 1 _ZN4solr16ray_plane_kernelEPKfS1_PbPfS3_S3_fi_param_1,
	.param .u64 .ptr .align 1 _ZN4solr16ray_plane_kernelEPKfS1_PbPfS3_S3_fi_param_2,
	.param .u64 .ptr .align 1 _ZN4solr16ray_plane_kernelEPKfS1_PbPfS3_S3_fi_param_3,
	.param .u64 .ptr .align 1 _ZN4solr16ray_plane_kernelEPKfS1_PbPfS3_S3_fi_param_4,
	.param .u64 .ptr .align 1 _ZN4solr16ray_plane_kernelEPKfS1_PbPfS3_S3_fi_param_5,
	.param .f32 _ZN4solr16ray_plane_kernelEPKfS1_PbPfS3_S3_fi_param_6,
	.param .u32 _ZN4solr16ray_plane_kernelEPKfS1_PbPfS3_S3_fi_param_7
)
{
	.reg .pred 	%p<8>;
	.reg .b16 	%rs<3>;
	.reg .b32 	%r<14>;
	.reg .b32 	%f<16>;
	.reg .b64 	%rd<24>;
	.reg .b64 	%fd<2>;

	ld.param.u64 	%rd10, [_ZN4solr16ray_plane_kernelEPKfS1_PbPfS3_S3_fi_param_0];
	ld.param.u64 	%rd11, [_ZN4solr16ray_plane_kernelEPKfS1_PbPfS3_S3_fi_param_1];
	ld.param.u64 	%rd12, [_ZN4solr16ray_plane_kernelEPKfS1_PbPfS3_S3_fi_param_2];
	ld.param.u64 	%rd13, [_ZN4solr16ray_plane_kernelEPKfS1_PbPfS3_S3_fi_param_3];
	ld.param.u64 	%rd14, [_ZN4solr16ray_plane_kernelEPKfS1_PbPfS3_S3_fi_param_4];
	ld.param.u64 	%rd15, [_ZN4solr16ray_plane_kernelEPKfS1_PbPfS3_S3_fi_param_5];
	ld.param.u32 	%r7, [_ZN4solr16ray_plane_kernelEPKfS1_PbPfS3_S3_fi_param_7];
	mov.u32 	%r8, %ctaid.x;
	mov.u32 	%r1, %ntid.x;
	mov.u32 	%r9, %tid.x;
	mad.lo.s32 	%r13, %r8, %r1, %r9;
	setp.ge.s32 	%p1, %r13, %r7;
	@%p1 bra 	$L__BB0_7;
	mov.u32 	%r10, %nctaid.x;
	mul.lo.s32 	%r3, %r1, %r10;
	cvta.to.global.u64 	%rd1, %rd12;
	cvta.to.global.u64 	%rd2, %rd11;
	cvta.to.global.u64 	%rd3, %rd10;
	cvta.to.global.u64 	%rd4, %rd15;
	cvta.to.global.u64 	%rd5, %rd14;
	cvta.to.global.u64 	%rd6, %rd13;
$L__BB0_2:
	cvt.s64.s32 	%rd16, %r13;
	add.s64 	%rd7, %rd1, %rd16;
	ld.global.u8 	%rs1, [%rd7];
	setp.ne.s16 	%p2, %rs1, 0;
	@%p2 bra 	$L__BB0_6;
	mul.lo.s32 	%r5, %r13, 3;
	mul.wide.s32 	%rd17, %r5, 4;
	add.s64 	%rd8, %rd2, %rd17;
	ld.global.nc.f32 	%f1, [%rd8+4];
	neg.f32 	%f2, %f1;
	abs.f32 	%f6, %f2;
	cvt.f64.f32 	%fd1, %f6;
	setp.lt.f64 	%p3, %fd1, 0d3EE4F8B588E368F1;
	@%p3 bra 	$L__BB0_6;
	ld.param.f32 	%f15, [_ZN4solr16ray_plane_kernelEPKfS1_PbPfS3_S3_fi_param_6];
	add.s64 	%rd9, %rd3, %rd17;
	ld.global.nc.f32 	%f3, [%rd9+4];
	sub.f32 	%f7, %f3, %f15;
	div.rn.f32 	%f4, %f7, %f2;
	setp.leu.f32 	%p4, %f4, 0f00000000;
	setp.geu.f32 	%p5, %f4, 0f43FA0000;
	or.pred  	%p6, %p4, %p5;
	@%p6 bra 	$L__BB0_6;
	add.s64 	%rd20, %rd4, %rd17;
	mov.b32 	%r11, 0;
	st.global.u32 	[%rd20], %r11;
	mov.b32 	%r12, 1065353216;
	st.global.u32 	[%rd20+4], %r12;
	st.global.u32 	[%rd20+8], %r11;
	mul.wide.s32 	%rd21, %r13, 4;
	add.s64 	%rd22, %rd5, %rd21;
	st.global.f32 	[%rd22], %f4;
	ld.global.nc.f32 	%f8, [%rd9];
	ld.global.nc.f32 	%f9, [%rd8];
	fma.rn.f32 	%f10, %f4, %f9, %f8;
	add.s64 	%rd23, %rd6, %rd17;
	st.global.f32 	[%rd23], %f10;
	fma.rn.f32 	%f11, %f4, %f1, %f3;
	st.global.f32 	[%rd23+4], %f11;
	ld.global.nc.f32 	%f12, [%rd9+8];
	ld.global.nc.f32 	%f13, [%rd8+8];
	fma.rn.f32 	%f14, %f4, %f13, %f12;
	st.global.f32 	[%rd23+8], %f14;
	mov.b16 	%rs2, 1;
	st.global.u8 	[%rd7], %rs2;
$L__BB0_6:
	add.s32 	%r13, %r13, %r3;
	setp.lt.s32 	%p7, %r13, %r7;
	@%p7 bra 	$L__BB0_2;
$L__BB0_7:
	ret;

}


// ===== COMPILED SASS (sm_100) =====

	.target	sm_100

	.elftype	@"ET_EXEC"


//--------------------- .note.nv.tkinfo           --------------------------
	.section	.note.nv.tkinfo,"",@"SHT_NOTE"
	.sectionflags	@"SHF_NOTE_NV_TKINFO"
	.tkinfo
        /*0018*/ 	.word	0x00000002
        /*0030*/ 	.string	""
        /*0030*/ 	.string	"ptxas"
        /*0030*/ 	.string	"Cuda compilation tools, release 13.0, V13.0.88"
        /*0030*/ 	.string	"Build cuda_13.0.r13.0/compiler.36424714_0"
        /*0030*/ 	.string	"-arch sm_100 -m 64 "



//--------------------- .note.nv.cuinfo           --------------------------
	.section	.note.nv.cuinfo,"",@"SHT_NOTE"
	.sectionflags	@"SHF_NOTE_NV_CUINFO"
        /*0018*/ 	.short	0x0002
        /*001a*/ 	.short	0x0064
        /*001c*/ 	.short	0x0082
	.zero		2


//--------------------- .nv.info                  --------------------------
	.section	.nv.info,"",@"SHT_CUDA_INFO"
	.align	4


	//----- nvinfo : EIATTR_REGCOUNT
	.align		4
        /*0000*/ 	.byte	0x04, 0x2f
        /*0002*/ 	.short	(.L_1 - .L_0)
	.align		4
.L_0:
        /*0004*/ 	.word	index@(_ZN4solr16ray_plane_kernelEPKfS1_PbPfS3_S3_fi)
        /*0008*/ 	.word	0x00000026


	//----- nvinfo : EIATTR_FRAME_SIZE
	.align		4
.L_1:
        /*000c*/ 	.byte	0x04, 0x11
        /*000e*/ 	.short	(.L_3 - .L_2)
	.align		4
.L_2:
        /*0010*/ 	.word	index@($__internal_0_$__cuda_sm3x_div_rn_noftz_f32_slowpath)
        /*0014*/ 	.word	0x00000000


	//----- nvinfo : EIATTR_FRAME_SIZE
	.align		4
.L_3:
        /*0018*/ 	.byte	0x04, 0x11
        /*001a*/ 	.short	(.L_5 - .L_4)
	.align		4
.L_4:
        /*001c*/ 	.word	index@(_ZN4solr16ray_plane_kernelEPKfS1_PbPfS3_S3_fi)
        /*0020*/ 	.word	0x00000000


	//----- nvinfo : EIATTR_MIN_STACK_SIZE
	.align		4
.L_5:
        /*0024*/ 	.byte	0x04, 0x12
        /*0026*/ 	.short	(.L_7 - .L_6)
	.align		4
.L_6:
        /*0028*/ 	.word	index@(_ZN4solr16ray_plane_kernelEPKfS1_PbPfS3_S3_fi)
        /*002c*/ 	.word	0x00000000
.L_7:


//--------------------- .nv.compat                --------------------------
	.section	.nv.compat,"",@"SHT_CUDA_COMPAT_INFO"
	.align	4
        /*0000*/ 	.byte	0x02, 0x09, 0x00, 0x00, 0x02, 0x02, 0x01, 0x00, 0x02, 0x05, 0x05, 0x00, 0x03, 0x07, 0x01, 0x01
        /*0010*/ 	.byte	0x02, 0x03, 0x00, 0x00, 0x02, 0x06, 0x01, 0x00, 0x04, 0x0b, 0x08, 0x00, 0x01, 0x00, 0x00, 0x00
        /*0020*/ 	.byte	0x00, 0x00, 0x00, 0x00


//--------------------- .nv.info._ZN4solr16ray_plane_kernelEPKfS1_PbPfS3_S3_fi --------------------------
	.section	.nv.info._ZN4solr16ray_plane_kernelEPKfS1_PbPfS3_S3_fi,"",@"SHT_CUDA_INFO"
	.sectionflags	@""
	.align	4


	//----- nvinfo : EIATTR_CUDA_API_VERSION
	.align		4
        /*0000*/ 	.byte	0x04, 0x37
        /*0002*/ 	.short	(.L_9 - .L_8)
.L_8:
        /*0004*/ 	.word	0x00000082


	//----- nvinfo : EIATTR_KPARAM_INFO
	.align		4
.L_9:
        /*0008*/ 	.byte	0x04, 0x17
        /*000a*/ 	.short	(.L_11 - .L_10)
.L_10:
        /*000c*/ 	.word	0x00000000
        /*0010*/ 	.short	0x0007
        /*0012*/ 	.short	0x0034
        /*0014*/ 	.byte	0x00, 0xf0, 0x11, 0x00


	//----- nvinfo : EIATTR_KPARAM_INFO
	.align		4
.L_11:
        /*0018*/ 	.byte	0x04, 0x17
        /*001a*/ 	.short	(.L_13 - .L_12)
.L_12:
        /*001c*/ 	.word	0x00000000
        /*0020*/ 	.short	0x0006
        /*0022*/ 	.short	0x0030
        /*0024*/ 	.byte	0x00, 0xf0, 0x11, 0x00


	//----- nvinfo : EIATTR_KPARAM_INFO
	.align		4
.L_13:
        /*0028*/ 	.byte	0x04, 0x17
        /*002a*/ 	.short	(.L_15 - .L_14)
.L_14:
        /*002c*/ 	.word	0x00000000
        /*0030*/ 	.short	0x0005
        /*0032*/ 	.short	0x0028
        /*0034*/ 	.byte	0x00, 0xf5, 0x21, 0x00


	//----- nvinfo : EIATTR_KPARAM_INFO
	.align		4
.L_15:
        /*0038*/ 	.byte	0x04, 0x17
        /*003a*/ 	.short	(.L_17 - .L_16)
.L_16:
        /*003c*/ 	.word	0x00000000
        /*0040*/ 	.short	0x0004
        /*0042*/ 	.short	0x0020
        /*0044*/ 	.byte	0x00, 0xf5, 0x21, 0x00


	//----- nvinfo : EIATTR_KPARAM_INFO
	.align		4
.L_17:
        /*0048*/ 	.byte	0x04, 0x17
        /*004a*/ 	.short	(.L_19 - .L_18)
.L_18:
        /*004c*/ 	.word	0x00000000
        /*0050*/ 	.short	0x0003
        /*0052*/ 	.short	0x0018
        /*0054*/ 	.byte	0x00, 0xf5, 0x21, 0x00


	//----- nvinfo : EIATTR_KPARAM_INFO
	.align		4
.L_19:
        /*0058*/ 	.byte	0x04, 0x17
        /*005a*/ 	.short	(.L_21 - .L_20)
.L_20:
        /*005c*/ 	.word	0x00000000
        /*0060*/ 	.short	0x0002
        /*0062*/ 	.short	0x0010
        /*0064*/ 	.byte	0x00, 0xf5, 0x21, 0x00


	//----- nvinfo : EIATTR_KPARAM_INFO
	.align		4
.L_21:
        /*0068*/ 	.byte	0x04, 0x17
        /*006a*/ 	.short	(.L_23 - .L_22)
.L_22:
        /*006c*/ 	.word	0x00000000
        /*0070*/ 	.short	0x0001
        /*0072*/ 	.short	0x0008
        /*0074*/ 	.byte	0x00, 0xf5, 0x21, 0x00


	//----- nvinfo : EIATTR_KPARAM_INFO
	.align		4
.L_23:
        /*0078*/ 	.byte	0x04, 0x17
        /*007a*/ 	.short	(.L_25 - .L_24)
.L_24:
        /*007c*/ 	.word	0x00000000
        /*0080*/ 	.short	0x0000
        /*0082*/ 	.short	0x0000
        /*0084*/ 	.byte	0x00, 0xf5, 0x21, 0x00


	//----- nvinfo : EIATTR_SPARSE_MMA_MASK
	.align		4
.L_25:
        /*0088*/ 	.byte	0x03, 0x50
        /*008a*/ 	.short	0x0000


	//----- nvinfo : EIATTR_MAXREG_COUNT
	.align		4
        /*008c*/ 	.byte	0x03, 0x1b
        /*008e*/ 	.short	0x00ff


	//----- nvinfo : EIATTR_MERCURY_ISA_VERSION
	.align		4
        /*0090*/ 	.byte	0x03, 0x5f
        /*0092*/ 	.short	0x0101


	//----- nvinfo : EIATTR_VRC_CTA_INIT_COUNT
	.align		4
        /*0094*/ 	.byte	0x02, 0x4a
	.zero		1
	.zero		1


	//----- nvinfo : EIATTR_EXIT_INSTR_OFFSETS
	.align		4
        /*0098*/ 	.byte	0x04, 0x1c
        /*009a*/ 	.short	(.L_27 - .L_26)


	//   ....[0]....
.L_26:
        /*009c*/ 	.word	0x00000070


	//   ....[1]....
        /*00a0*/ 	.word	0x000004e0


	//----- nvinfo : EIATTR_CRS_STACK_SIZE
	.align		4
.L_27:
        /*00a4*/ 	.byte	0x04, 0x1e
        /*00a6*/ 	.short	(.L_29 - .L_28)
.L_28:
        /*00a8*/ 	.word	0x00000000


	//----- nvinfo : EIATTR_CBANK_PARAM_SIZE
	.align		4
.L_29:
        /*00ac*/ 	.byte	0x03, 0x19
        /*00ae*/ 	.short	0x0038


	//----- nvinfo : EIATTR_PARAM_CBANK
	.align		4
        /*00b0*/ 	.byte	0x04, 0x0a
        /*00b2*/ 	.short	(.L_31 - .L_30)
	.align		4
.L_30:
        /*00b4*/ 	.word	index@(.nv.constant0._ZN4solr16ray_plane_kernelEPKfS1_PbPfS3_S3_fi)
        /*00b8*/ 	.short	0x0380
        /*00ba*/ 	.short	0x0038


	//----- nvinfo : EIATTR_SW_WAR
	.align		4
.L_31:
        /*00bc*/ 	.byte	0x04, 0x36
        /*00be*/ 	.short	(.L_33 - .L_32)
.L_32:
        /*00c0*/ 	.word	0x00000008
.L_33:


//--------------------- .nv.callgraph             --------------------------
	.section	.nv.callgraph,"",@"SHT_CUDA_CALLGRAPH"
	.align	4
	.sectionentsize	8
	.align		4
        /*0000*/ 	.word	0x00000000
	.align		4
        /*0004*/ 	.word	0xffffffff
	.align		4
        /*0008*/ 	.word	0x00000000
	.align		4
        /*000c*/ 	.word	0xfffffffe
	.align		4
        /*0010*/ 	.word	0x00000000
	.align		4
        /*0014*/ 	.word	0xfffffffd
	.align		4
        /*0018*/ 	.word	0x00000000
	.align		4
        /*001c*/ 	.word	0xfffffffc


//--------------------- .text._ZN4solr16ray_plane_kernelEPKfS1_PbPfS3_S3_fi --------------------------
	.section	.text._ZN4solr16ray_plane_kernelEPKfS1_PbPfS3_S3_fi,"ax",@progbits
	.align	128
        .global         _ZN4solr16ray_plane_kernelEPKfS1_PbPfS3_S3_fi
        .type           _ZN4solr16ray_plane_kernelEPKfS1_PbPfS3_S3_fi,@function
        .size           _ZN4solr16ray_plane_kernelEPKfS1_PbPfS3_S3_fi,(.L_x_17 - _ZN4solr16ray_plane_kernelEPKfS1_PbPfS3_S3_fi)
        .other          _ZN4solr16ray_plane_kernelEPKfS1_PbPfS3_S3_fi,@"STO_CUDA_ENTRY STV_DEFAULT"
_ZN4solr16ray_plane_kernelEPKfS1_PbPfS3_S3_fi:
.text._ZN4solr16ray_plane_kernelEPKfS1_PbPfS3_S3_fi:
[----:B------:R-:W-:Y:S01]  /*0000*/  LDC R1, c[0x0][0x37c] ;  /* 0x0000df00ff017b82 */ /* 0x000fe20000000800 */
[----:B------:R-:W0:Y:S07]  /*0010*/  S2R R21, SR_TID.X ;  /* 0x0000000000157919 */ /* 0x000e2e0000002100 */
[----:B------:R-:W0:Y:S01]  /*0020*/  S2UR UR4, SR_CTAID.X ;  /* 0x00000000000479c3 */ /* 0x000e220000002500 */
[----:B------:R-:W1:Y:S07]  /*0030*/  LDCU UR5, c[0x0][0x3b4] ;  /* 0x00007680ff0577ac */ /* 0x000e6e0008000800 */
[----:B------:R-:W0:Y:S02]  /*0040*/  LDC R2, c[0x0][0x360] ;  /* 0x0000d800ff027b82 */ /* 0x000e240000000800 */
[----:B0-----:R-:W-:-:S05]  /*0050*/  IMAD R21, R2, UR4, R21 ;  /* 0x0000000402157c24 */ /* 0x001fca000f8e0215 */
[----:B-1----:R-:W-:-:S13]  /*0060*/  ISETP.GE.AND P0, PT, R21, UR5, PT ;  /* 0x0000000515007c0c */ /* 0x002fda000bf06270 */
[----:B------:R-:W-:Y:S05]  /*0070*/  @P0 EXIT ;  /* 0x000000000000094d */ /* 0x000fea0003800000 */
[----:B------:R-:W0:Y:S01]  /*0080*/  LDC.64 R4, c[0x0][0x388] ;  /* 0x0000e200ff047b82 */ /* 0x000e220000000a00 */
[----:B------:R-:W1:Y:S01]  /*0090*/  LDCU UR4, c[0x0][0x370] ;  /* 0x00006e00ff0477ac */ /* 0x000e620008000800 */
[----:B------:R-:W2:Y:S06]  /*00a0*/  LDCU.64 UR6, c[0x0][0x358] ;  /* 0x00006b00ff0677ac */ /* 0x000eac0008000a00 */
[----:B------:R-:W3:Y:S01]  /*00b0*/  LDC.64 R6, c[0x0][0x380] ;  /* 0x0000e000ff067b82 */ /* 0x000ee20000000a00 */
[----:B------:R-:W4:Y:S01]  /*00c0*/  LDCU UR11, c[0x0][0x3b4] ;  /* 0x00007680ff0b77ac */ /* 0x000f220008000800 */
[----:B------:R-:W0:Y:S06]  /*00d0*/  LDCU UR10, c[0x0][0x3b0] ;  /* 0x00007600ff0a77ac */ /* 0x000e2c0008000800 */
[----:B------:R-:W0:Y:S01]  /*00e0*/  LDC.64 R8, c[0x0][0x398] ;  /* 0x0000e600ff087b82 */ /* 0x000e220000000a00 */
[----:B------:R-:W0:Y:S01]  /*00f0*/  LDCU.64 UR8, c[0x0][0x390] ;  /* 0x00007200ff0877ac */ /* 0x000e220008000a00 */
[----:B-1----:R-:W-:-:S06]  /*0100*/  IMAD R2, R2, UR4, RZ ;  /* 0x0000000402027c24 */ /* 0x002fcc000f8e02ff */
[----:B------:R-:W1:Y:S08]  /*0110*/  LDC.64 R10, c[0x0][0x3a0] ;  /* 0x0000e800ff0a7b82 */ /* 0x000e700000000a00 */
[----:B--2-4-:R-:W0:Y:S02]  /*0120*/  LDC.64 R12, c[0x0][0x3a8] ;  /* 0x0000ea00ff0c7b82 */ /* 0x014e240000000a00 */
.L_x_4:
[----:B0---4-:R-:W-:-:S04]  /*0130*/  IADD3 R14, P0, PT, R21, UR8, RZ ;  /* 0x00000008150e7c10 */ /* 0x011fc8000ff1e0ff */
[----:B------:R-:W-:-:S05]  /*0140*/  LEA.HI.X.SX32 R15, R21, UR9, 0x1, P0 ;  /* 0x00000009150f7c11 */ /* 0x000fca00080f0eff */
[----:B------:R-:W2:Y:S01]  /*0150*/  LDG.E.U8 R0, desc[UR6][R14.64] ;  /* 0x000000060e007981 */ /* 0x000ea2000c1e1100 */
[----:B------:R-:W-:Y:S01]  /*0160*/  BSSY.RECONVERGENT B0, `(.L_x_0) ;  /* 0x0000034000007945 */ /* 0x000fe20003800200 */
[----:B--2---:R-:W-:-:S13]  /*0170*/  ISETP.NE.AND P0, PT, R0, RZ, PT ;  /* 0x000000ff0000720c */ /* 0x004fda0003f05270 */
[----:B------:R-:W-:Y:S05]  /*0180*/  @P0 BRA `(.L_x_1) ;  /* 0x0000000000c40947 */ /* 0x000fea0003800000 */
[----:B------:R-:W-:-:S04]  /*0190*/  IMAD R23, R21, 0x3, RZ ;  /* 0x0000000315177824 */ /* 0x000fc800078e02ff */
[----:B------:R-:W-:-:S05]  /*01a0*/  IMAD.WIDE R18, R23, 0x4, R4 ;  /* 0x0000000417127825 */ /* 0x000fca00078e0204 */
[----:B------:R-:W2:Y:S01]  /*01b0*/  LDG.E.CONSTANT R25, desc[UR6][R18.64+0x4] ;  /* 0x0000040612197981 */ /* 0x000ea2000c1e9900 */
[----:B------:R-:W-:Y:S01]  /*01c0*/  UMOV UR4, 0x88e368f1 ;  /* 0x88e368f100047882 */ /* 0x000fe20000000000 */
[----:B------:R-:W-:Y:S01]  /*01d0*/  UMOV UR5, 0x3ee4f8b5 ;  /* 0x3ee4f8b500057882 */ /* 0x000fe20000000000 */
[----:B--2---:R-:W0:Y:S02]  /*01e0*/  F2F.F64.F32 R16, |R25| ;  /* 0x4000001900107310 */ /* 0x004e240000201800 */
[----:B0-----:R-:W-:-:S14]  /*01f0*/  DSETP.GEU.AND P0, PT, R16, UR4, PT ;  /* 0x0000000410007e2a */ /* 0x001fdc000bf0e000 */
[----:B------:R-:W-:Y:S05]  /*0200*/  @!P0 BRA `(.L_x_1) ;  /* 0x0000000000a48947 */ /* 0x000fea0003800000 */
[----:B---3--:R-:W-:-:S05]  /*0210*/  IMAD.WIDE R16, R23, 0x4, R6 ;  /* 0x0000000417107825 */ /* 0x008fca00078e0206 */
[----:B------:R-:W2:Y:S01]  /*0220*/  LDG.E.CONSTANT R20, desc[UR6][R16.64+0x4] ;  /* 0x0000040610147981 */ /* 0x000ea2000c1e9900 */
[----:B------:R-:W0:Y:S01]  /*0230*/  MUFU.RCP R22, -R25 ;  /* 0x8000001900167308 */ /* 0x000e220000001000 */
[----:B------:R-:W-:Y:S01]  /*0240*/  BSSY.RECONVERGENT B1, `(.L_x_2) ;  /* 0x000000d000017945 */ /* 0x000fe20003800200 */
[----:B0-----:R-:W-:-:S04]  /*0250*/  FFMA R3, R25, R22, 1 ;  /* 0x3f80000019037423 */ /* 0x001fc80000000016 */
[----:B------:R-:W-:Y:S01]  /*0260*/  FFMA R3, R22, R3, R22 ;  /* 0x0000000316037223 */ /* 0x000fe20000000016 */
[----:B--2---:R-:W-:-:S04]  /*0270*/  FADD R0, R20, -UR10 ;  /* 0x8000000a14007e21 */ /* 0x004fc80008000000 */
[----:B------:R-:W0:Y:S01]  /*0280*/  FCHK P0, R0, -R25 ;  /* 0x8000001900007302 */ /* 0x000e220000000000 */
[----:B------:R-:W-:-:S04]  /*0290*/  FFMA R22, R0, R3, RZ ;  /* 0x0000000300167223 */ /* 0x000fc800000000ff */
[----:B------:R-:W-:-:S04]  /*02a0*/  FFMA R24, R25, R22, R0 ;  /* 0x0000001619187223 */ /* 0x000fc80000000000 */
[----:B------:R-:W-:Y:S01]  /*02b0*/  FFMA R3, R3, R24, R22 ;  /* 0x0000001803037223 */ /* 0x000fe20000000016 */
[----:B0-----:R-:W-:Y:S06]  /*02c0*/  @!P0 BRA `(.L_x_3) ;  /* 0x0000000000108947 */ /* 0x001fec0003800000 */
[----:B------:R-:W-:Y:S01]  /*02d0*/  FADD R3, -R25, -RZ ;  /* 0x800000ff19037221 */ /* 0x000fe20000000100 */
[----:B------:R-:W-:-:S07]  /*02e0*/  MOV R22, 0x300 ;  /* 0x0000030000167802 */ /* 0x000fce0000000f00 */
[----:B-1----:R-:W-:Y:S05]  /*02f0*/  CALL.REL.NOINC `($__internal_0_$__cuda_sm3x_div_rn_noftz_f32_slowpath) ;  /* 0x00000000007c7944 */ /* 0x002fea0003c00000 */
[----:B------:R-:W-:-:S07]  /*0300*/  IMAD.MOV.U32 R3, RZ, RZ, R0 ;  /* 0x000000ffff037224 */ /* 0x000fce00078e0000 */
.L_x_3:
[----:B------:R-:W-:Y:S05]  /*0310*/  BSYNC.RECONVERGENT B1 ;  /* 0x0000000000017941 */ /* 0x000fea0003800200 */
.L_x_2:
[----:B------:R-:W-:-:S04]  /*0320*/  FSETP.GEU.AND P0, PT, R3, 500, PT ;  /* 0x43fa00000300780b */ /* 0x000fc80003f0e000 */
[----:B------:R-:W-:-:S13]  /*0330*/  FSETP.LEU.OR P0, PT, R3, RZ, P0 ;  /* 0x000000ff0300720b */ /* 0x000fda000070b400 */
[----:B------:R-:W-:Y:S05]  /*0340*/  @P0 BRA `(.L_x_1) ;  /* 0x0000000000540947 */ /* 0x000fea0003800000 */
[----:B------:R-:W2:Y:S04]  /*0350*/  LDG.E.CONSTANT R0, desc[UR6][R16.64] ;  /* 0x0000000610007981 */ /* 0x000ea8000c1e9900 */
[----:B------:R0:W3:Y:S04]  /*0360*/  LDG.E.CONSTANT R22, desc[UR6][R16.64+0x8] ;  /* 0x0000080610167981 */ /* 0x0000e8000c1e9900 */
[----:B------:R-:W2:Y:S04]  /*0370*/  LDG.E.CONSTANT R29, desc[UR6][R18.64] ;  /* 0x00000006121d7981 */ /* 0x000ea8000c1e9900 */
[----:B------:R-:W3:Y:S01]  /*0380*/  LDG.E.CONSTANT R33, desc[UR6][R18.64+0x8] ;  /* 0x0000080612217981 */ /* 0x000ee2000c1e9900 */
[----:B------:R-:W-:Y:S01]  /*0390*/  FFMA R31, R25, R3, R20 ;  /* 0x00000003191f7223 */ /* 0x000fe20000000014 */
[----:B------:R-:W-:-:S02]  /*03a0*/  IMAD.MOV.U32 R20, RZ, RZ, 0x1 ;  /* 0x00000001ff147424 */ /* 0x000fc400078e00ff */
[----:B------:R-:W-:Y:S02]  /*03b0*/  IMAD.MOV.U32 R35, RZ, RZ, 0x3f800000 ;  /* 0x3f800000ff237424 */ /* 0x000fe400078e00ff */
[----:B------:R-:W-:-:S04]  /*03c0*/  IMAD.WIDE R26, R23, 0x4, R12 ;  /* 0x00000004171a7825 */ /* 0x000fc800078e020c */
[----:B-1----:R-:W-:Y:S01]  /*03d0*/  IMAD.WIDE R24, R21, 0x4, R10 ;  /* 0x0000000415187825 */ /* 0x002fe200078e020a */
[----:B------:R4:W-:Y:S03]  /*03e0*/  STG.E desc[UR6][R26.64+0x4], R35 ;  /* 0x000004231a007986 */ /* 0x0009e6000c101906 */
[----:B0-----:R-:W-:Y:S01]  /*03f0*/  IMAD.WIDE R16, R23, 0x4, R8 ;  /* 0x0000000417107825 */ /* 0x001fe200078e0208 */
[----:B------:R4:W-:Y:S04]  /*0400*/  STG.E desc[UR6][R26.64], RZ ;  /* 0x000000ff1a007986 */ /* 0x0009e8000c101906 */
[----:B------:R4:W-:Y:S04]  /*0410*/  STG.E desc[UR6][R26.64+0x8], RZ ;  /* 0x000008ff1a007986 */ /* 0x0009e8000c101906 */
[----:B------:R4:W-:Y:S04]  /*0420*/  STG.E desc[UR6][R24.64], R3 ;  /* 0x0000000318007986 */ /* 0x0009e8000c101906 */
[----:B------:R4:W-:Y:S01]  /*0430*/  STG.E desc[UR6][R16.64+0x4], R31 ;  /* 0x0000041f10007986 */ /* 0x0009e2000c101906 */
[-CC-:B--2---:R-:W-:Y:S01]  /*0440*/  FFMA R29, R29, R3.reuse, R0.reuse ;  /* 0x000000031d1d7223 */ /* 0x184fe20000000000 */
[----:B------:R-:W-:Y:S01]  /*0450*/  PRMT R0, R20, 0x7610, R0 ;  /* 0x0000761014007816 */ /* 0x000fe20000000000 */
[----:B---3--:R-:W-:-:S03]  /*0460*/  FFMA R33, R33, R3, R22 ;  /* 0x0000000321217223 */ /* 0x008fc60000000016 */
[----:B------:R4:W-:Y:S04]  /*0470*/  STG.E desc[UR6][R16.64], R29 ;  /* 0x0000001d10007986 */ /* 0x0009e8000c101906 */
[----:B------:R4:W-:Y:S04]  /*0480*/  STG.E desc[UR6][R16.64+0x8], R33 ;  /* 0x0000082110007986 */ /* 0x0009e8000c101906 */
[----:B------:R4:W-:Y:S02]  /*0490*/  STG.E.U8 desc[UR6][R14.64], R0 ;  /* 0x000000000e007986 */ /* 0x0009e4000c101106 */
.L_x_1:
[----:B------:R-:W-:Y:S05]  /*04a0*/  BSYNC.RECONVERGENT B0 ;  /* 0x0000000000007941 */ /* 0x000fea0003800200 */
.L_x_0:
[----:B------:R-:W-:-:S05]  /*04b0*/  IMAD.IADD R21, R2, 0x1, R21 ;  /* 0x0000000102157824 */ /* 0x000fca00078e0215 */
[----:B------:R-:W-:-:S13]  /*04c0*/  ISETP.GE.AND P0, PT, R21, UR11, PT ;  /* 0x0000000b15007c0c */ /* 0x000fda000bf06270 */
[----:B------:R-:W-:Y:S05]  /*04d0*/  @!P0 BRA `(.L_x_4) ;  /* 0xfffffffc00148947 */ /* 0x000fea000383ffff */
[----:B------:R-:W-:Y:S05]  /*04e0*/  EXIT ;  /* 0x000000000000794d */ /* 0x000fea0003800000 */
        .weak           $__internal_0_$__cuda_sm3x_div_rn_noftz_f32_slowpath
        .type           $__internal_0_$__cuda_sm3x_div_rn_noftz_f32_slowpath,@function
        .size           $__internal_0_$__cuda_sm3x_div_rn_noftz_f32_slowpath,(.L_x_17 - $__internal_0_$__cuda_sm3x_div_rn_noftz_f32_slowpath)
$__internal_0_$__cuda_sm3x_div_rn_noftz_f32_slowpath:
[----:B------:R-:W-:Y:S01]  /*04f0*/  SHF.R.U32.HI R24, RZ, 0x17, R3 ;  /* 0x00000017ff187819 */ /* 0x000fe20000011603 */
[----:B------:R-:W-:Y:S01]  /*0500*/  BSSY.RECONVERGENT B2, `(.L_x_5) ;  /* 0x0000063000027945 */ /* 0x000fe20003800200 */
[--C-:B------:R-:W-:Y:S01]  /*0510*/  SHF.R.U32.HI R26, RZ, 0x17, R0.reuse ;  /* 0x00000017ff1a7819 */ /* 0x100fe20000011600 */
[----:B------:R-:W-:Y:S01]  /*0520*/  IMAD.MOV.U32 R27, RZ, RZ, R0 ;  /* 0x000000ffff1b7224 */ /* 0x000fe200078e0000 */
[----:B------:R-:W-:Y:S02]  /*0530*/  LOP3.LUT R24, R24, 0xff, RZ, 0xc0, !PT ;  /* 0x000000ff18187812 */ /* 0x000fe400078ec0ff */
[----:B------:R-:W-:-:S03]  /*0540*/  LOP3.LUT R29, R26, 0xff, RZ, 0xc0, !PT ;  /* 0x000000ff1a1d7812 */ /* 0x000fc600078ec0ff */
[----:B------:R-:W-:Y:S02]  /*0550*/  VIADD R30, R24, 0xffffffff ;  /* 0xffffffff181e7836 */ /* 0x000fe40000000000 */
[----:B------:R-:W-:-:S03]  /*0560*/  VIADD R28, R29, 0xffffffff ;  /* 0xffffffff1d1c7836 */ /* 0x000fc60000000000 */
[----:B------:R-:W-:-:S04]  /*0570*/  ISETP.GT.U32.AND P0, PT, R30, 0xfd, PT ;  /* 0x000000fd1e00780c */ /* 0x000fc80003f04070 */
[----:B------:R-:W-:-:S13]  /*0580*/  ISETP.GT.U32.OR P0, PT, R28, 0xfd, P0 ;  /* 0x000000fd1c00780c */ /* 0x000fda0000704470 */
[----:B------:R-:W-:Y:S01]  /*0590*/  @!P0 IMAD.MOV.U32 R26, RZ, RZ, RZ ;  /* 0x000000ffff1a8224 */ /* 0x000fe200078e00ff */
[----:B------:R-:W-:Y:S06]  /*05a0*/  @!P0 BRA `(.L_x_6) ;  /* 0x00000000005c8947 */ /* 0x000fec0003800000 */
[----:B------:R-:W-:Y:S02]  /*05b0*/  FSETP.GTU.FTZ.AND P1, PT, |R3|, +INF , PT ;  /* 0x7f8000000300780b */ /* 0x000fe40003f3c200 */
[----:B------:R-:W-:-:S04]  /*05c0*/  FSETP.GTU.FTZ.AND P0, PT, |R0|, +INF , PT ;  /* 0x7f8000000000780b */ /* 0x000fc80003f1c200 */
[----:B------:R-:W-:-:S13]  /*05d0*/  PLOP3.LUT P0, PT, P0, P1, PT, 0xf8, 0x8f ;  /* 0x00000000008f781c */ /* 0x000fda0000703f70 */
[----:B------:R-:W-:Y:S05]  /*05e0*/  @P0 BRA `(.L_x_7) ;  /* 0x00000004004c0947 */ /* 0x000fea0003800000 */
[----:B------:R-:W-:-:S13]  /*05f0*/  LOP3.LUT P0, RZ, R3, 0x7fffffff, R27, 0xc8, !PT ;  /* 0x7fffffff03ff7812 */ /* 0x000fda000780c81b */
[----:B------:R-:W-:Y:S05]  /*0600*/  @!P0 BRA `(.L_x_8) ;  /* 0x00000004003c8947 */ /* 0x000fea0003800000 */
[C---:B------:R-:W-:Y:S02]  /*0610*/  FSETP.NEU.FTZ.AND P2, PT, |R0|.reuse, +INF , PT ;  /* 0x7f8000000000780b */ /* 0x040fe40003f5d200 */
[----:B------:R-:W-:Y:S02]  /*0620*/  FSETP.NEU.FTZ.AND P1, PT, |R3|, +INF , PT ;  /* 0x7f8000000300780b */ /* 0x000fe40003f3d200 */
[----:B------:R-:W-:-:S11]  /*0630*/  FSETP.NEU.FTZ.AND P0, PT, |R0|, +INF , PT ;  /* 0x7f8000000000780b */ /* 0x000fd60003f1d200 */
[----:B------:R-:W-:Y:S05]  /*0640*/  @!P1 BRA !P2, `(.L_x_8) ;  /* 0x00000004002c9947 */ /* 0x000fea0005000000 */
[----:B------:R-:W-:-:S04]  /*0650*/  LOP3.LUT P2, RZ, R27, 0x7fffffff, RZ, 0xc0, !PT ;  /* 0x7fffffff1bff7812 */ /* 0x000fc8000784c0ff */
[----:B------:R-:W-:-:S13]  /*0660*/  PLOP3.LUT P1, PT, P1, P2, PT, 0x2f, 0xf2 ;  /* 0x0000000000f2781c */ /* 0x000fda0000f24577 */
[----:B------:R-:W-:Y:S05]  /*0670*/  @P1 BRA `(.L_x_9) ;  /* 0x0000000400181947 */ /* 0x000fea0003800000 */
[----:B------:R-:W-:-:S04]  /*0680*/  LOP3.LUT P1, RZ, R3, 0x7fffffff, RZ, 0xc0, !PT ;  /* 0x7fffffff03ff7812 */ /* 0x000fc8000782c0ff */
[----:B------:R-:W-:-:S13]  /*0690*/  PLOP3.LUT P0, PT, P0, P1, PT, 0x2f, 0xf2 ;  /* 0x0000000000f2781c */ /* 0x000fda0000702577 */
[----:B------:R-:W-:Y:S05]  /*06a0*/  @P0 BRA `(.L_x_10) ;  /* 0x0000000400000947 */ /* 0x000fea0003800000 */
[----:B------:R-:W-:Y:S02]  /*06b0*/  ISETP.GE.AND P0, PT, R28, RZ, PT ;  /* 0x000000ff1c00720c */ /* 0x000fe40003f06270 */
[----:B------:R-:W-:-:S11]  /*06c0*/  ISETP.GE.AND P1, PT, R30, RZ, PT ;  /* 0x000000ff1e00720c */ /* 0x000fd60003f26270 */
[----:B------:R-:W-:Y:S02]  /*06d0*/  @P0 IMAD.MOV.U32 R26, RZ, RZ, RZ ;  /* 0x000000ffff1a0224 */ /* 0x000fe400078e00ff */
[----:B------:R-:W-:Y:S01]  /*06e0*/  @!P0 FFMA R27, R0, 1.84467440737095516160e+19, RZ ;  /* 0x5f800000001b8823 */ /* 0x000fe200000000ff */
[----:B------:R-:W-:Y:S02]  /*06f0*/  @!P0 IMAD.MOV.U32 R26, RZ, RZ, -0x40 ;  /* 0xffffffc0ff1a8424 */ /* 0x000fe400078e00ff */
[----:B------:R-:W-:Y:S02]  /*0700*/  @!P1 FFMA R3, R3, 1.84467440737095516160e+19, RZ ;  /* 0x5f80000003039823 */ /* 0x000fe400000000ff */
[----:B------:R-:W-:-:S07]  /*0710*/  @!P1 VIADD R26, R26, 0x40 ;  /* 0x000000401a1a9836 */ /* 0x000fce0000000000 */
.L_x_6:
[----:B------:R-:W-:Y:S01]  /*0720*/  LEA R0, R24, 0xc0800000, 0x17 ;  /* 0xc080000018007811 */ /* 0x000fe200078eb8ff */
[----:B------:R-:W-:Y:S01]  /*0730*/  VIADD R29, R29, 0xffffff81 ;  /* 0xffffff811d1d7836 */ /* 0x000fe20000000000 */
[----:B------:R-:W-:Y:S03]  /*0740*/  BSSY.RECONVERGENT B3, `(.L_x_11) ;  /* 0x0000035000037945 */ /* 0x000fe60003800200 */
[----:B------:R-:W-:Y:S02]  /*0750*/  IMAD.IADD R30, R3, 0x1, -R0 ;  /* 0x00000001031e7824 */ /* 0x000fe400078e0a00 */
[C---:B------:R-:W-:Y:S01]  /*0760*/  IMAD R0, R29.reuse, -0x800000, R27 ;  /* 0xff8000001d007824 */ /* 0x040fe200078e021b */
[----:B------:R-:W-:Y:S01]  /*0770*/  IADD3 R29, PT, PT, R29, 0x7f, -R24 ;  /* 0x0000007f1d1d7810 */ /* 0x000fe20007ffe818 */
[----:B------:R-:W0:Y:S01]  /*0780*/  MUFU.RCP R3, R30 ;  /* 0x0000001e00037308 */ /* 0x000e220000001000 */
[----:B------:R-:W-:-:S03]  /*0790*/  FADD.FTZ R31, -R30, -RZ ;  /* 0x800000ff1e1f7221 */ /* 0x000fc60000010100 */
[----:B------:R-:W-:Y:S02]  /*07a0*/  IMAD.IADD R29, R29, 0x1, R26 ;  /* 0x000000011d1d7824 */ /* 0x000fe400078e021a */
[----:B0-----:R-:W-:-:S04]  /*07b0*/  FFMA R28, R3, R31, 1 ;  /* 0x3f800000031c7423 */ /* 0x001fc8000000001f */
[----:B------:R-:W-:-:S04]  /*07c0*/  FFMA R3, R3, R28, R3 ;  /* 0x0000001c03037223 */ /* 0x000fc80000000003 */
[----:B------:R-:W-:-:S04]  /*07d0*/  FFMA R28, R0, R3, RZ ;  /* 0x00000003001c7223 */ /* 0x000fc800000000ff */
[----:B------:R-:W-:-:S04]  /*07e0*/  FFMA R27, R31, R28, R0 ;  /* 0x0000001c1f1b7223 */ /* 0x000fc80000000000 */
[----:B------:R-:W-:-:S04]  /*07f0*/  FFMA R28, R3, R27, R28 ;  /* 0x0000001b031c7223 */ /* 0x000fc8000000001c */
[----:B------:R-:W-:-:S04]  /*0800*/  FFMA R27, R31, R28, R0 ;  /* 0x0000001c1f1b7223 */ /* 0x000fc80000000000 */
[----:B------:R-:W-:-:S05]  /*0810*/  FFMA R0, R3, R27, R28 ;  /* 0x0000001b03007223 */ /* 0x000fca000000001c */
[----:B------:R-:W-:-:S04]  /*0820*/  SHF.R.U32.HI R24, RZ, 0x17, R0 ;  /* 0x00000017ff187819 */ /* 0x000fc80000011600 */
[----:B------:R-:W-:-:S05]  /*0830*/  LOP3.LUT R24, R24, 0xff, RZ, 0xc0, !PT ;  /* 0x000000ff18187812 */ /* 0x000fca00078ec0ff */
[----:B------:R-:W-:-:S04]  /*0840*/  IMAD.IADD R30, R24, 0x1, R29 ;  /* 0x00000001181e7824 */ /* 0x000fc800078e021d */
[----:B------:R-:W-:-:S05]  /*0850*/  VIADD R24, R30, 0xffffffff ;  /* 0xffffffff1e187836 */ /* 0x000fca0000000000 */
[----:B------:R-:W-:-:S13]  /*0860*/  ISETP.GE.U32.AND P0, PT, R24, 0xfe, PT ;  /* 0x000000fe1800780c */ /* 0x000fda0003f06070 */
[----:B------:R-:W-:Y:S05]  /*0870*/  @!P0 BRA `(.L_x_12) ;  /* 0x0000000000808947 */ /* 0x000fea0003800000 */
[----:B------:R-:W-:-:S13]  /*0880*/  ISETP.GT.AND P0, PT, R30, 0xfe, PT ;  /* 0x000000fe1e00780c */ /* 0x000fda0003f04270 */
[----:B------:R-:W-:Y:S05]  /*0890*/  @P0 BRA `(.L_x_13) ;  /* 0x00000000006c0947 */ /* 0x000fea0003800000 */
[----:B------:R-:W-:-:S13]  /*08a0*/  ISETP.GE.AND P0, PT, R30, 0x1, PT ;  /* 0x000000011e00780c */ /* 0x000fda0003f06270 */
[----:B------:R-:W-:Y:S05]  /*08b0*/  @P0 BRA `(.L_x_14) ;  /* 0x0000000000740947 */ /* 0x000fea0003800000 */
[----:B------:R-:W-:Y:S02]  /*08c0*/  ISETP.GE.AND P0, PT, R30, -0x18, PT ;  /* 0xffffffe81e00780c */ /* 0x000fe40003f06270 */
[----:B------:R-:W-:-:S11]  /*08d0*/  LOP3.LUT R0, R0, 0x80000000, RZ, 0xc0, !PT ;  /* 0x8000000000007812 */ /* 0x000fd600078ec0ff */
[----:B------:R-:W-:Y:S05]  /*08e0*/  @!P0 BRA `(.L_x_14) ;  /* 0x0000000000688947 */ /* 0x000fea0003800000 */
[CCC-:B------:R-:W-:Y:S01]  /*08f0*/  FFMA.RZ R24, R3.reuse, R27.reuse, R28.reuse ;  /* 0x0000001b03187223 */ /* 0x1c0fe2000000c01c */
[C---:B------:R-:W-:Y:S02]  /*0900*/  ISETP.NE.AND P2, PT, R30.reuse, RZ, PT ;  /* 0x000000ff1e00720c */ /* 0x040fe40003f45270 */
[----:B------:R-:W-:Y:S02]  /*0910*/  ISETP.NE.AND P1, PT, R30, RZ, PT ;  /* 0x000000ff1e00720c */ /* 0x000fe40003f25270 */
[----:B------:R-:W-:Y:S01]  /*0920*/  LOP3.LUT R26, R24, 0x7fffff, RZ, 0xc0, !PT ;  /* 0x007fffff181a7812 */ /* 0x000fe200078ec0ff */
[CCC-:B------:R-:W-:Y:S01]  /*0930*/  FFMA.RP R24, R3.reuse, R27.reuse, R28.reuse ;  /* 0x0000001b03187223 */ /* 0x1c0fe2000000801c */
[----:B------:R-:W-:Y:S01]  /*0940*/  FFMA.RM R3, R3, R27, R28 ;  /* 0x0000001b03037223 */ /* 0x000fe2000000401c */
[----:B------:R-:W-:Y:S01]  /*0950*/  VIADD R27, R30, 0x20 ;  /* 0x000000201e1b7836 */ /* 0x000fe20000000000 */
[----:B------:R-:W-:Y:S01]  /*0960*/  LOP3.LUT R26, R26, 0x800000, RZ, 0xfc, !PT ;  /* 0x008000001a1a7812 */ /* 0x000fe200078efcff */
[----:B------:R-:W-:-:S02]  /*0970*/  IMAD.MOV R28, RZ, RZ, -R30 ;  /* 0x000000ffff1c7224 */ /* 0x000fc400078e0a1e */
[----:B------:R-:W-:Y:S02]  /*0980*/  FSETP.NEU.FTZ.AND P0, PT, R24, R3, PT ;  /* 0x000000031800720b */ /* 0x000fe40003f1d000 */
[----:B------:R-:W-:Y:S02]  /*0990*/  SHF.L.U32 R27, R26, R27, RZ ;  /* 0x0000001b1a1b7219 */ /* 0x000fe400000006ff */
[----:B------:R-:W-:Y:S02]  /*09a0*/  SEL R3, R28, RZ, P2 ;  /* 0x000000ff1c037207 */ /* 0x000fe40001000000 */
[----:B------:R-:W-:Y:S02]  /*09b0*/  ISETP.NE.AND P1, PT, R27, RZ, P1 ;  /* 0x000000ff1b00720c */ /* 0x000fe40000f25270 */
[----:B------:R-:W-:Y:S02]  /*09c0*/  SHF.R.U32.HI R3, RZ, R3, R26 ;  /* 0x00000003ff037219 */ /* 0x000fe4000001161a */
[----:B------:R-:W-:-:S02]  /*09d0*/  PLOP3.LUT P0, PT, P0, P1, PT, 0xf8, 0x8f ;  /* 0x00000000008f781c */ /* 0x000fc40000703f70 */
[----:B------:R-:W-:Y:S02]  /*09e0*/  SHF.R.U32.HI R27, RZ, 0x1, R3 ;  /* 0x00000001ff1b7819 */ /* 0x000fe40000011603 */
[----:B------:R-:W-:-:S04]  /*09f0*/  SEL R24, RZ, 0x1, !P0 ;  /* 0x00000001ff187807 */ /* 0x000fc80004000000 */
[----:B------:R-:W-:-:S04]  /*0a00*/  LOP3.LUT R24, R24, 0x1, R27, 0xf8, !PT ;  /* 0x0000000118187812 */ /* 0x000fc800078ef81b */
[----:B------:R-:W-:-:S05]  /*0a10*/  LOP3.LUT R24, R24, R3, RZ, 0xc0, !PT ;  /* 0x0000000318187212 */ /* 0x000fca00078ec0ff */
[----:B------:R-:W-:-:S05]  /*0a20*/  IMAD.IADD R27, R27, 0x1, R24 ;  /* 0x000000011b1b7824 */ /* 0x000fca00078e0218 */
[----:B------:R-:W-:Y:S01]  /*0a30*/  LOP3.LUT R0, R27, R0, RZ, 0xfc, !PT ;  /* 0x000000001b007212 */ /* 0x000fe200078efcff */
[----:B------:R-:W-:Y:S06]  /*0a40*/  BRA `(.L_x_14) ;  /* 0x0000000000107947 */ /* 0x000fec0003800000 */
.L_x_13:
[----:B------:R-:W-:-:S04]  /*0a50*/  LOP3.LUT R0, R0, 0x80000000, RZ, 0xc0, !PT ;  /* 0x8000000000007812 */ /* 0x000fc800078ec0ff */
[----:B------:R-:W-:Y:S01]  /*0a60*/  LOP3.LUT R0, R0, 0x7f800000, RZ, 0xfc, !PT ;  /* 0x7f80000000007812 */ /* 0x000fe200078efcff */
[----:B------:R-:W-:Y:S06]  /*0a70*/  BRA `(.L_x_14) ;  /* 0x0000000000047947 */ /* 0x000fec0003800000 */
.L_x_12:
[----:B------:R-:W-:-:S07]  /*0a80*/  IMAD R0, R29, 0x800000, R0 ;  /* 0x008000001d007824 */ /* 0x000fce00078e0200 */
.L_x_14:
[----:B------:R-:W-:Y:S05]  /*0a90*/  BSYNC.RECONVERGENT B3 ;  /* 0x0000000000037941 */ /* 0x000fea0003800200 */
.L_x_11:
[----:B------:R-:W-:Y:S05]  /*0aa0*/  BRA `(.L_x_15) ;  /* 0x0000000000207947 */ /* 0x000fea0003800000 */
.L_x_10:
[----:B------:R-:W-:-:S04]  /*0ab0*/  LOP3.LUT R0, R3, 0x80000000, R27, 0x48, !PT ;  /* 0x8000000003007812 */ /* 0x000fc800078e481b */
[----:B------:R-:W-:Y:S01]  /*0ac0*/  LOP3.LUT R0, R0, 0x7f800000, RZ, 0xfc, !PT ;  /* 0x7f80000000007812 */ /* 0x000fe200078efcff */
[----:B------:R-:W-:Y:S06]  /*0ad0*/  BRA `(.L_x_15) ;  /* 0x0000000000147947 */ /* 0x000fec0003800000 */
.L_x_9:
[----:B------:R-:W-:Y:S01]  /*0ae0*/  LOP3.LUT R0, R3, 0x80000000, R27, 0x48, !PT ;  /* 0x8000000003007812 */ /* 0x000fe200078e481b */
[----:B------:R-:W-:Y:S06]  /*0af0*/  BRA `(.L_x_15) ;  /* 0x00000000000c7947 */ /* 0x000fec0003800000 */
.L_x_8:
[----:B------:R-:W0:Y:S01]  /*0b00*/  MUFU.RSQ R0, -QNAN ;  /* 0xffc0000000007908 */ /* 0x000e220000001400 */
[----:B------:R-:W-:Y:S05]  /*0b10*/  BRA `(.L_x_15) ;  /* 0x0000000000047947 */ /* 0x000fea0003800000 */
.L_x_7:
[----:B------:R-:W-:-:S07]  /*0b20*/  FADD.FTZ R0, R0, R3 ;  /* 0x0000000300007221 */ /* 0x000fce0000010000 */
.L_x_15:
[----:B------:R-:W-:Y:S05]  /*0b30*/  BSYNC.RECONVERGENT B2 ;  /* 0x0000000000027941 */ /* 0x000fea0003800200 */
.L_x_5:
[----:B------:R-:W-:Y:S02]  /*0b40*/  IMAD.MOV.U32 R26, RZ, RZ, R22 ;  /* 0x000000ffff1a7224 */ /* 0x000fe400078e0016 */
[----:B------:R-:W-:-:S04]  /*0b50*/  IMAD.MOV.U32 R27, RZ, RZ, 0x0 ;  /* 0x00000000ff1b7424 */ /* 0x000fc800078e00ff */
[----:B0-----:R-:W-:Y:S05]  /*0b60*/  RET.REL.NODEC R26 `(_ZN4solr16ray_plane_kernelEPKfS1_PbPfS3_S3_fi) ;  /* 0xfffffff41a247950 */ /* 0x001fea0003c3ffff */
.L_x_16:
[----:B------:R-:W-:-:S00]  /*0b70*/  BRA `(.L_x_16) ;  /* 0xfffffffc00fc7947 */ /* 0x000fc0000383ffff */
[----:B------:R-:W-:-:S00]  /*0b80*/  NOP ;  /* 0x0000000000007918 */ /* 0x000fc00000000000 */
[----:B------:R-:W-:-:S00]  /*0b90*/  NOP ;  /* 0x0000000000007918 */ /* 0x000fc00000000000 */
[----:B------:R-:W-:-:S00]  /*0ba0*/  NOP ;  /* 0x0000000000007918 */ /* 0x000fc00000000000 */
[----:B------:R-:W-:-:S00]  /*0bb0*/  NOP ;  /* 0x0000000000007918 */ /* 0x000fc00000000000 */
[----:B------:R-:W-:-:S00]  /*0bc0*/  NOP ;  /* 0x0000000000007918 */ /* 0x000fc00000000000 */
[----:B------:R-:W-:-:S00]  /*0bd0*/  NOP ;  /* 0x0000000000007918 */ /* 0x000fc00000000000 */
[----:B------:R-:W-:-:S00]  /*0be0*/  NOP ;  /* 0x0000000000007918 */ /* 0x000fc00000000000 */
[----:B------:R-:W-:-:S00]  /*0bf0*/  NOP ;  /* 0x0000000000007918 */ /* 0x000fc00000000000 */
.L_x_17:


//--------------------- .nv.shared.reserved.0     --------------------------
	.section	.nv.shared.reserved.0,"aw",@nobits
	.weak		__nv_reservedSMEM_offset_0_alias
	.size		__nv_reservedSMEM_offset_0_alias, 0, 64
	.other		__nv_reservedSMEM_offset_0_alias,@"STO_CUDA_RESERVED_SHARED STV_DEFAULT"
__nv_reservedSMEM_offset_0_alias:
	.zero		0
	.zero		64


//--------------------- .nv.constant0._ZN4solr16ray_plane_kernelEPKfS1_PbPfS3_S3_fi --------------------------
	.section	.nv.constant0._ZN4solr16ray_plane_kernelEPKfS1_PbPfS3_S3_fi,"a",@progbits
	.sectionflags	@""
	.align	4
.nv.constant0._ZN4solr16ray_plane_kernelEPKfS1_PbPfS3_S3_fi:
	.zero		952


//--------------------- SYMBOLS --------------------------

	.type		.nv.reservedSmem.offset0,@object
	.size		.nv.reservedSmem.offset0,0x4
